//
// Generated by NVIDIA NVVM Compiler
//
// Compiler Build ID: CL-36424714
// Cuda compilation tools, release 13.0, V13.0.88
// Based on NVVM 20.0.0
//

.version 9.0
.target sm_100
.address_size 64

	// .globl	_Z9op_kernelPfi

.visible .entry _Z9op_kernelPfi(
	.param .u64 .ptr .align 1 _Z9op_kernelPfi_param_0,
	.param .u32 _Z9op_kernelPfi_param_1
)
{
	.reg .pred 	%p<4>;
	.reg .b32 	%r<7>;
	.reg .b32 	%f<12>;
	.reg .b64 	%rd<5>;

	ld.param.u64 	%rd2, [_Z9op_kernelPfi_param_0];
	ld.param.u32 	%r2, [_Z9op_kernelPfi_param_1];
	mov.u32 	%r3, %ctaid.x;
	mov.u32 	%r4, %ntid.x;
	mov.u32 	%r5, %tid.x;
	mad.lo.s32 	%r1, %r3, %r4, %r5;
	setp.ge.s32 	%p1, %r1, %r2;
	@%p1 bra 	$L__BB0_6;
	cvta.to.global.u64 	%rd3, %rd2;
	setp.eq.s32 	%p2, %r1, 0;
	mul.wide.s32 	%rd4, %r1, 4;
	add.s64 	%rd1, %rd3, %rd4;
	mov.f32 	%f10, 0f00000000;
	@%p2 bra 	$L__BB0_3;
	ld.global.f32 	%f10, [%rd1+-4];
$L__BB0_3:
	add.s32 	%r6, %r2, -1;
	setp.eq.s32 	%p3, %r1, %r6;
	mov.f32 	%f11, 0f00000000;
	@%p3 bra 	$L__BB0_5;
	ld.global.f32 	%f11, [%rd1+4];
$L__BB0_5:
	ld.global.f32 	%f7, [%rd1];
	mul.f32 	%f8, %f10, %f7;
	div.rn.f32 	%f9, %f8, %f11;
	st.global.f32 	[%rd1], %f9;
$L__BB0_6:
	ret;

}


// ===== COMPILED SASS (sm_100) =====

	.target	sm_100

	.elftype	@"ET_EXEC"


//--------------------- .note.nv.tkinfo           --------------------------
	.section	.note.nv.tkinfo,"",@"SHT_NOTE"
	.sectionflags	@"SHF_NOTE_NV_TKINFO"
	.tkinfo
        /*0018*/ 	.word	0x00000002
        /*0030*/ 	.string	""
        /*0030*/ 	.string	"ptxas"
        /*0030*/ 	.string	"Cuda compilation tools, release 13.0, V13.0.88"
        /*0030*/ 	.string	"Build cuda_13.0.r13.0/compiler.36424714_0"
        /*0030*/ 	.string	"-arch sm_100 -m 64 "



//--------------------- .note.nv.cuinfo           --------------------------
	.section	.note.nv.cuinfo,"",@"SHT_NOTE"
	.sectionflags	@"SHF_NOTE_NV_CUINFO"
        /*0018*/ 	.short	0x0002
        /*001a*/ 	.short	0x0064
        /*001c*/ 	.short	0x0082
	.zero		2


//--------------------- .nv.info                  --------------------------
	.section	.nv.info,"",@"SHT_CUDA_INFO"
	.align	4


	//----- nvinfo : EIATTR_REGCOUNT
	.align		4
        /*0000*/ 	.byte	0x04, 0x2f
        /*0002*/ 	.short	(.L_1 - .L_0)
	.align		4
.L_0:
        /*0004*/ 	.word	index@(_Z9op_kernelPfi)
        /*0008*/ 	.word	0x00000010


	//----- nvinfo : EIATTR_FRAME_SIZE
	.align		4
.L_1:
        /*000c*/ 	.byte	0x04, 0x11
        /*000e*/ 	.short	(.L_3 - .L_2)
	.align		4
.L_2:
        /*0010*/ 	.word	index@($__internal_0_$__cuda_sm3x_div_rn_noftz_f32_slowpath)
        /*0014*/ 	.word	0x00000000


	//----- nvinfo : EIATTR_FRAME_SIZE
	.align		4
.L_3:
        /*0018*/ 	.byte	0x04, 0x11
        /*001a*/ 	.short	(.L_5 - .L_4)
	.align		4
.L_4:
        /*001c*/ 	.word	index@(_Z9op_kernelPfi)
        /*0020*/ 	.word	0x00000000


	//----- nvinfo : EIATTR_MIN_STACK_SIZE
	.align		4
.L_5:
        /*0024*/ 	.byte	0x04, 0x12
        /*0026*/ 	.short	(.L_7 - .L_6)
	.align		4
.L_6:
        /*0028*/ 	.word	index@(_Z9op_kernelPfi)
        /*002c*/ 	.word	0x00000000
.L_7:


//--------------------- .nv.compat                --------------------------
	.section	.nv.compat,"",@"SHT_CUDA_COMPAT_INFO"
	.align	4
        /*0000*/ 	.byte	0x02, 0x09, 0x00, 0x00, 0x02, 0x02, 0x01, 0x00, 0x02, 0x05, 0x05, 0x00, 0x03, 0x07, 0x01, 0x01
        /*0010*/ 	.byte	0x02, 0x03, 0x00, 0x00, 0x02, 0x06, 0x01, 0x00, 0x04, 0x0b, 0x08, 0x00, 0x01, 0x00, 0x00, 0x00
        /*0020*/ 	.byte	0x00, 0x00, 0x00, 0x00


//--------------------- .nv.info._Z9op_kernelPfi  --------------------------
	.section	.nv.info._Z9op_kernelPfi,"",@"SHT_CUDA_INFO"
	.sectionflags	@""
	.align	4


	//----- nvinfo : EIATTR_CUDA_API_VERSION
	.align		4
        /*0000*/ 	.byte	0x04, 0x37
        /*0002*/ 	.short	(.L_9 - .L_8)
.L_8:
        /*0004*/ 	.word	0x00000082


	//----- nvinfo : EIATTR_KPARAM_INFO
	.align		4
.L_9:
        /*0008*/ 	.byte	0x04, 0x17
        /*000a*/ 	.short	(.L_11 - .L_10)
.L_10:
        /*000c*/ 	.word	0x00000000
        /*0010*/ 	.short	0x0001
        /*0012*/ 	.short	0x0008
        /*0014*/ 	.byte	0x00, 0xf0, 0x11, 0x00


	//----- nvinfo : EIATTR_KPARAM_INFO
	.align		4
.L_11:
        /*0018*/ 	.byte	0x04, 0x17
        /*001a*/ 	.short	(.L_13 - .L_12)
.L_12:
        /*001c*/ 	.word	0x00000000
        /*0020*/ 	.short	0x0000
        /*0022*/ 	.short	0x0000
        /*0024*/ 	.byte	0x00, 0xf5, 0x21, 0x00


	//----- nvinfo : EIATTR_SPARSE_MMA_MASK
	.align		4
.L_13:
        /*0028*/ 	.byte	0x03, 0x50
        /*002a*/ 	.short	0x0000


	//----- nvinfo : EIATTR_MAXREG_COUNT
	.align		4
        /*002c*/ 	.byte	0x03, 0x1b
        /*002e*/ 	.short	0x00ff


	//----- nvinfo : EIATTR_MERCURY_ISA_VERSION
	.align		4
        /*0030*/ 	.byte	0x03, 0x5f
        /*0032*/ 	.short	0x0101


	//----- nvinfo : EIATTR_VRC_CTA_INIT_COUNT
	.align		4
        /*0034*/ 	.byte	0x02, 0x4a
	.zero		1
	.zero		1


	//----- nvinfo : EIATTR_EXIT_INSTR_OFFSETS
	.align		4
        /*0038*/ 	.byte	0x04, 0x1c
        /*003a*/ 	.short	(.L_15 - .L_14)


	//   ....[0]....
.L_14:
        /*003c*/ 	.word	0x00000070


	//   ....[1]....
        /*0040*/ 	.word	0x00000230


	//----- nvinfo : EIATTR_CRS_STACK_SIZE
	.align		4
.L_15:
        /*0044*/ 	.byte	0x04, 0x1e
        /*0046*/ 	.short	(.L_17 - .L_16)
.L_16:
        /*0048*/ 	.word	0x00000000


	//----- nvinfo : EIATTR_CBANK_PARAM_SIZE
	.align		4
.L_17:
        /*004c*/ 	.byte	0x03, 0x19
        /*004e*/ 	.short	0x000c


	//----- nvinfo : EIATTR_PARAM_CBANK
	.align		4
        /*0050*/ 	.byte	0x04, 0x0a
        /*0052*/ 	.short	(.L_19 - .L_18)
	.align		4
.L_18:
        /*0054*/ 	.word	index@(.nv.constant0._Z9op_kernelPfi)
        /*0058*/ 	.short	0x0380
        /*005a*/ 	.short	0x000c


	//----- nvinfo : EIATTR_SW_WAR
	.align		4
.L_19:
        /*005c*/ 	.byte	0x04, 0x36
        /*005e*/ 	.short	(.L_21 - .L_20)
.L_20:
        /*0060*/ 	.word	0x00000008
.L_21:


//--------------------- .nv.callgraph             --------------------------
	.section	.nv.callgraph,"",@"SHT_CUDA_CALLGRAPH"
	.align	4
	.sectionentsize	8
	.align		4
        /*0000*/ 	.word	0x00000000
	.align		4
        /*0004*/ 	.word	0xffffffff
	.align		4
        /*0008*/ 	.word	0x00000000
	.align		4
        /*000c*/ 	.word	0xfffffffe
	.align		4
        /*0010*/ 	.word	0x00000000
	.align		4
        /*0014*/ 	.word	0xfffffffd
	.align		4
        /*0018*/ 	.word	0x00000000
	.align		4
        /*001c*/ 	.word	0xfffffffc


//--------------------- .text._Z9op_kernelPfi     --------------------------
	.section	.text._Z9op_kernelPfi,"ax",@progbits
	.align	128
        .global         _Z9op_kernelPfi
        .type           _Z9op_kernelPfi,@function
        .size           _Z9op_kernelPfi,(.L_x_14 - _Z9op_kernelPfi)
        .other          _Z9op_kernelPfi,@"STO_CUDA_ENTRY STV_DEFAULT"
_Z9op_kernelPfi:
.text._Z9op_kernelPfi:
[----:B------:R-:W-:Y:S01]  /*0000*/  LDC R1, c[0x0][0x37c] ;  /* 0x0000df00ff017b82 */ /* 0x000fe20000000800 */
[----:B------:R-:W0:Y:S07]  /*0010*/  S2R R0, SR_TID.X ;  /* 0x0000000000007919 */ /* 0x000e2e0000002100 */
[----:B------:R-:W0:Y:S01]  /*0020*/  S2UR UR5, SR_CTAID.X ;  /* 0x00000000000579c3 */ /* 0x000e220000002500 */
[----:B------:R-:W1:Y:S07]  /*0030*/  LDCU UR4, c[0x0][0x388] ;  /* 0x00007100ff0477ac */ /* 0x000e6e0008000800 */
[----:B------:R-:W0:Y:S02]  /*0040*/  LDC R3, c[0x0][0x360] ;  /* 0x0000d800ff037b82 */ /* 0x000e240000000800 */
[----:B0-----:R-:W-:-:S05]  /*0050*/  IMAD R3, R3, UR5, R0 ;  /* 0x0000000503037c24 */ /* 0x001fca000f8e0200 */
[----:B-1----:R-:W-:-:S13]  /*0060*/  ISETP.GE.AND P0, PT, R3, UR4, PT ;  /* 0x0000000403007c0c */ /* 0x002fda000bf06270 */
[----:B------:R-:W-:Y:S05]  /*0070*/  @P0 EXIT ;  /* 0x000000000000094d */ /* 0x000fea0003800000 */
[----:B------:R-:W0:Y:S01]  /*0080*/  LDC.64 R4, c[0x0][0x380] ;  /* 0x0000e000ff047b82 */ /* 0x000e220000000a00 */
[----:B------:R-:W-:Y:S01]  /*0090*/  UIADD3 UR4, UPT, UPT, UR4, -0x1, URZ ;  /* 0xffffffff04047890 */ /* 0x000fe2000fffe0ff */
[----:B------:R-:W-:Y:S01]  /*00a0*/  IMAD.MOV.U32 R7, RZ, RZ, RZ ;  /* 0x000000ffff077224 */ /* 0x000fe200078e00ff */
[----:B------:R-:W1:Y:S04]  /*00b0*/  LDCU.64 UR6, c[0x0][0x358] ;  /* 0x00006b00ff0677ac */ /* 0x000e680008000a00 */
[C---:B------:R-:W-:Y:S01]  /*00c0*/  ISETP.NE.AND P0, PT, R3.reuse, UR4, PT ;  /* 0x0000000403007c0c */ /* 0x040fe2000bf05270 */
[----:B------:R-:W-:Y:S02]  /*00d0*/  IMAD.MOV.U32 R0, RZ, RZ, RZ ;  /* 0x000000ffff007224 */ /* 0x000fe400078e00ff */
[----:B0-----:R-:W-:-:S10]  /*00e0*/  IMAD.WIDE R4, R3, 0x4, R4 ;  /* 0x0000000403047825 */ /* 0x001fd400078e0204 */
[----:B-1----:R-:W2:Y:S01]  /*00f0*/  @P0 LDG.E R7, desc[UR6][R4.64+0x4] ;  /* 0x0000040604070981 */ /* 0x002ea2000c1e1900 */
[----:B------:R-:W-:-:S03]  /*0100*/  ISETP.NE.AND P0, PT, R3, RZ, PT ;  /* 0x000000ff0300720c */ /* 0x000fc60003f05270 */
[----:B------:R-:W3:Y:S10]  /*0110*/  LDG.E R3, desc[UR6][R4.64] ;  /* 0x0000000604037981 */ /* 0x000ef4000c1e1900 */
[----:B------:R-:W3:Y:S01]  /*0120*/  @P0 LDG.E R0, desc[UR6][R4.64+-0x4] ;  /* 0xfffffc0604000981 */ /* 0x000ee2000c1e1900 */
[----:B------:R-:W-:Y:S01]  /*0130*/  BSSY.RECONVERGENT B0, `(.L_x_0) ;  /* 0x000000e000007945 */ /* 0x000fe20003800200 */
[----:B--2---:R-:W0:Y:S01]  /*0140*/  MUFU.RCP R2, R7 ;  /* 0x0000000700027308 */ /* 0x004e220000001000 */
[----:B---3--:R-:W-:Y:S01]  /*0150*/  FMUL R0, R3, R0 ;  /* 0x0000000003007220 */ /* 0x008fe20000400000 */
[----:B0-----:R-:W-:-:S06]  /*0160*/  FFMA R9, R2, -R7, 1 ;  /* 0x3f80000002097423 */ /* 0x001fcc0000000807 */
[----:B------:R-:W0:Y:S01]  /*0170*/  FCHK P0, R0, R7 ;  /* 0x0000000700007302 */ /* 0x000e220000000000 */
[----:B------:R-:W-:-:S04]  /*0180*/  FFMA R9, R2, R9, R2 ;  /* 0x0000000902097223 */ /* 0x000fc80000000002 */
[----:B------:R-:W-:-:S04]  /*0190*/  FFMA R2, R0, R9, RZ ;  /* 0x0000000900027223 */ /* 0x000fc800000000ff */
[----:B------:R-:W-:-:S04]  /*01a0*/  FFMA R3, R2, -R7, R0 ;  /* 0x8000000702037223 */ /* 0x000fc80000000000 */
[----:B------:R-:W-:Y:S01]  /*01b0*/  FFMA R3, R9, R3, R2 ;  /* 0x0000000309037223 */ /* 0x000fe20000000002 */
[----:B0-----:R-:W-:Y:S06]  /*01c0*/  @!P0 BRA `(.L_x_1) ;  /* 0x0000000000108947 */ /* 0x001fec0003800000 */
[----:B------:R-:W-:Y:S01]  /*01d0*/  IMAD.MOV.U32 R3, RZ, RZ, R7 ;  /* 0x000000ffff037224 */ /* 0x000fe200078e0007 */
[----:B------:R-:W-:-:S07]  /*01e0*/  MOV R2, 0x200 ;  /* 0x0000020000027802 */ /* 0x000fce0000000f00 */
[----:B------:R-:W-:Y:S05]  /*01f0*/  CALL.REL.NOINC `($__internal_0_$__cuda_sm3x_div_rn_noftz_f32_slowpath) ;  /* 0x0000000000107944 */ /* 0x000fea0003c00000 */
[----:B------:R-:W-:-:S07]  /*0200*/  IMAD.MOV.U32 R3, RZ, RZ, R0 ;  /* 0x000000ffff037224 */ /* 0x000fce00078e0000 */
.L_x_1:
[----:B------:R-:W-:Y:S05]  /*0210*/  BSYNC.RECONVERGENT B0 ;  /* 0x0000000000007941 */ /* 0x000fea0003800200 */
.L_x_0:
[----:B------:R-:W-:Y:S01]  /*0220*/  STG.E desc[UR6][R4.64], R3 ;  /* 0x0000000304007986 */ /* 0x000fe2000c101906 */
[----:B------:R-:W-:Y:S05]  /*0230*/  EXIT ;  /* 0x000000000000794d */ /* 0x000fea0003800000 */
        .weak           $__internal_0_$__cuda_sm3x_div_rn_noftz_f32_slowpath
        .type           $__internal_0_$__cuda_sm3x_div_rn_noftz_f32_slowpath,@function
        .size           $__internal_0_$__cuda_sm3x_div_rn_noftz_f32_slowpath,(.L_x_14 - $__internal_0_$__cuda_sm3x_div_rn_noftz_f32_slowpath)
$__internal_0_$__cuda_sm3x_div_rn_noftz_f32_slowpath:
[----:B------:R-:W-:Y:S01]  /*0240*/  SHF.R.U32.HI R7, RZ, 0x17, R3 ;  /* 0x00000017ff077819 */ /* 0x000fe20000011603 */
[----:B------:R-:W-:Y:S01]  /*0250*/  BSSY.RECONVERGENT B1, `(.L_x_2) ;  /* 0x0000063000017945 */ /* 0x000fe20003800200 */
[--C-:B------:R-:W-:Y:S02]  /*0260*/  SHF.R.U32.HI R6, RZ, 0x17, R0.reuse ;  /* 0x00000017ff067819 */ /* 0x100fe40000011600 */
[----:B------:R-:W-:Y:S02]  /*0270*/  LOP3.LUT R12, R7, 0xff, RZ, 0xc0, !PT ;  /* 0x000000ff070c7812 */ /* 0x000fe400078ec0ff */
[----:B------:R-:W-:Y:S01]  /*0280*/  LOP3.LUT R10, R6, 0xff, RZ, 0xc0, !PT ;  /* 0x000000ff060a7812 */ /* 0x000fe200078ec0ff */
[----:B------:R-:W-:Y:S02]  /*0290*/  IMAD.MOV.U32 R6, RZ, RZ, R0 ;  /* 0x000000ffff067224 */ /* 0x000fe400078e0000 */
[----:B------:R-:W-:Y:S02]  /*02a0*/  VIADD R9, R12, 0xffffffff ;  /* 0xffffffff0c097836 */ /* 0x000fe40000000000 */
[----:B------:R-:W-:-:S03]  /*02b0*/  VIADD R8, R10, 0xffffffff ;  /* 0xffffffff0a087836 */ /* 0x000fc60000000000 */
[----:B------:R-:W-:-:S04]  /*02c0*/  ISETP.GT.U32.AND P0, PT, R9, 0xfd, PT ;  /* 0x000000fd0900780c */ /* 0x000fc80003f04070 */
[----:B------:R-:W-:-:S13]  /*02d0*/  ISETP.GT.U32.OR P0, PT, R8, 0xfd, P0 ;  /* 0x000000fd0800780c */ /* 0x000fda0000704470 */
[----:B------:R-:W-:Y:S01]  /*02e0*/  @!P0 IMAD.MOV.U32 R7, RZ, RZ, RZ ;  /* 0x000000ffff078224 */ /* 0x000fe200078e00ff */
[----:B------:R-:W-:Y:S06]  /*02f0*/  @!P0 BRA `(.L_x_3) ;  /* 0x00000000005c8947 */ /* 0x000fec0003800000 */
[----:B------:R-:W-:Y:S02]  /*0300*/  FSETP.GTU.FTZ.AND P1, PT, |R3|, +INF , PT ;  /* 0x7f8000000300780b */ /* 0x000fe40003f3c200 */
[----:B------:R-:W-:-:S04]  /*0310*/  FSETP.GTU.FTZ.AND P0, PT, |R0|, +INF , PT ;  /* 0x7f8000000000780b */ /* 0x000fc80003f1c200 */
[----:B------:R-:W-:-:S13]  /*0320*/  PLOP3.LUT P0, PT, P0, P1, PT, 0xf8, 0x8f ;  /* 0x00000000008f781c */ /* 0x000fda0000703f70 */
[----:B------:R-:W-:Y:S05]  /*0330*/  @P0 BRA `(.L_x_4) ;  /* 0x00000004004c0947 */ /* 0x000fea0003800000 */
[----:B------:R-:W-:-:S13]  /*0340*/  LOP3.LUT P0, RZ, R3, 0x7fffffff, R6, 0xc8, !PT ;  /* 0x7fffffff03ff7812 */ /* 0x000fda000780c806 */
[----:B------:R-:W-:Y:S05]  /*0350*/  @!P0 BRA `(.L_x_5) ;  /* 0x00000004003c8947 */ /* 0x000fea0003800000 */
[C---:B------:R-:W-:Y:S02]  /*0360*/  FSETP.NEU.FTZ.AND P2, PT, |R0|.reuse, +INF , PT ;  /* 0x7f8000000000780b */ /* 0x040fe40003f5d200 */
[----:B------:R-:W-:Y:S02]  /*0370*/  FSETP.NEU.FTZ.AND P1, PT, |R3|, +INF , PT ;  /* 0x7f8000000300780b */ /* 0x000fe40003f3d200 */
[----:B------:R-:W-:-:S11]  /*0380*/  FSETP.NEU.FTZ.AND P0, PT, |R0|, +INF , PT ;  /* 0x7f8000000000780b */ /* 0x000fd60003f1d200 */
[----:B------:R-:W-:Y:S05]  /*0390*/  @!P1 BRA !P2, `(.L_x_5) ;  /* 0x00000004002c9947 */ /* 0x000fea0005000000 */
[----:B------:R-:W-:-:S04]  /*03a0*/  LOP3.LUT P2, RZ, R6, 0x7fffffff, RZ, 0xc0, !PT ;  /* 0x7fffffff06ff7812 */ /* 0x000fc8000784c0ff */
[----:B------:R-:W-:-:S13]  /*03b0*/  PLOP3.LUT P1, PT, P1, P2, PT, 0x2f, 0xf2 ;  /* 0x0000000000f2781c */ /* 0x000fda0000f24577 */
[----:B------:R-:W-:Y:S05]  /*03c0*/  @P1 BRA `(.L_x_6) ;  /* 0x0000000400181947 */ /* 0x000fea0003800000 */
[----:B------:R-:W-:-:S04]  /*03d0*/  LOP3.LUT P1, RZ, R3, 0x7fffffff, RZ, 0xc0, !PT ;  /* 0x7fffffff03ff7812 */ /* 0x000fc8000782c0ff */
[----:B------:R-:W-:-:S13]  /*03e0*/  PLOP3.LUT P0, PT, P0, P1, PT, 0x2f, 0xf2 ;  /* 0x0000000000f2781c */ /* 0x000fda0000702577 */
[----:B------:R-:W-:Y:S05]  /*03f0*/  @P0 BRA `(.L_x_7) ;  /* 0x0000000400000947 */ /* 0x000fea0003800000 */
[----:B------:R-:W-:Y:S02]  /*0400*/  ISETP.GE.AND P0, PT, R8, RZ, PT ;  /* 0x000000ff0800720c */ /* 0x000fe40003f06270 */
[----:B------:R-:W-:-:S11]  /*0410*/  ISETP.GE.AND P1, PT, R9, RZ, PT ;  /* 0x000000ff0900720c */ /* 0x000fd60003f26270 */
[----:B------:R-:W-:Y:S02]  /*0420*/  @P0 IMAD.MOV.U32 R7, RZ, RZ, RZ ;  /* 0x000000ffff070224 */ /* 0x000fe400078e00ff */
[----:B------:R-:W-:Y:S01]  /*0430*/  @!P0 FFMA R6, R0, 1.84467440737095516160e+19, RZ ;  /* 0x5f80000000068823 */ /* 0x000fe200000000ff */
[----:B------:R-:W-:Y:S02]  /*0440*/  @!P0 IMAD.MOV.U32 R7, RZ, RZ, -0x40 ;  /* 0xffffffc0ff078424 */ /* 0x000fe400078e00ff */
[----:B------:R-:W-:Y:S02]  /*0450*/  @!P1 FFMA R3, R3, 1.84467440737095516160e+19, RZ ;  /* 0x5f80000003039823 */ /* 0x000fe400000000ff */
[----:B------:R-:W-:-:S07]  /*0460*/  @!P1 VIADD R7, R7, 0x40 ;  /* 0x0000004007079836 */ /* 0x000fce0000000000 */
.L_x_3:
[----:B------:R-:W-:Y:S01]  /*0470*/  LEA R0, R12, 0xc0800000, 0x17 ;  /* 0xc08000000c007811 */ /* 0x000fe200078eb8ff */
[----:B------:R-:W-:Y:S04]  /*0480*/  BSSY.RECONVERGENT B2, `(.L_x_8) ;  /* 0x0000036000027945 */ /* 0x000fe80003800200 */
[----:B------:R-:W-:Y:S02]  /*0490*/  IMAD.IADD R8, R3, 0x1, -R0 ;  /* 0x0000000103087824 */ /* 0x000fe400078e0a00 */
[----:B------:R-:W-:Y:S02]  /*04a0*/  VIADD R3, R10, 0xffffff81 ;  /* 0xffffff810a037836 */ /* 0x000fe40000000000 */
[----:B------:R-:W0:Y:S01]  /*04b0*/  MUFU.RCP R9, R8 ;  /* 0x0000000800097308 */ /* 0x000e220000001000 */
[----:B------:R-:W-:Y:S01]  /*04c0*/  FADD.FTZ R11, -R8, -RZ ;  /* 0x800000ff080b7221 */ /* 0x000fe20000010100 */
[----:B------:R-:W-:-:S03]  /*04d0*/  IMAD R0, R3, -0x800000, R6 ;  /* 0xff80000003007824 */ /* 0x000fc600078e0206 */
[----:B0-----:R-:W-:-:S04]  /*04e0*/  FFMA R10, R9, R11, 1 ;  /* 0x3f800000090a7423 */ /* 0x001fc8000000000b */
[----:B------:R-:W-:-:S04]  /*04f0*/  FFMA R13, R9, R10, R9 ;  /* 0x0000000a090d7223 */ /* 0x000fc80000000009 */
[----:B------:R-:W-:-:S04]  /*0500*/  FFMA R6, R0, R13, RZ ;  /* 0x0000000d00067223 */ /* 0x000fc800000000ff */
[----:B------:R-:W-:-:S04]  /*0510*/  FFMA R9, R11, R6, R0 ;  /* 0x000000060b097223 */ /* 0x000fc80000000000 */
[----:B------:R-:W-:Y:S01]  /*0520*/  FFMA R10, R13, R9, R6 ;  /* 0x000000090d0a7223 */ /* 0x000fe20000000006 */
[----:B------:R-:W-:-:S03]  /*0530*/  IADD3 R6, PT, PT, R3, 0x7f, -R12 ;  /* 0x0000007f03067810 */ /* 0x000fc60007ffe80c */
[----:B------:R-:W-:Y:S02]  /*0540*/  FFMA R11, R11, R10, R0 ;  /* 0x0000000a0b0b7223 */ /* 0x000fe40000000000 */
[----:B------:R-:W-:Y:S02]  /*0550*/  IMAD.IADD R6, R6, 0x1, R7 ;  /* 0x0000000106067824 */ /* 0x000fe400078e0207 */
[----:B------:R-:W-:-:S05]  /*0560*/  FFMA R0, R13, R11, R10 ;  /* 0x0000000b0d007223 */ /* 0x000fca000000000a */
[----:B------:R-:W-:-:S04]  /*0570*/  SHF.R.U32.HI R3, RZ, 0x17, R0 ;  /* 0x00000017ff037819 */ /* 0x000fc80000011600 */
[----:B------:R-:W-:-:S05]  /*0580*/  LOP3.LUT R3, R3, 0xff, RZ, 0xc0, !PT ;  /* 0x000000ff03037812 */ /* 0x000fca00078ec0ff */
[----:B------:R-:W-:-:S04]  /*0590*/  IMAD.IADD R9, R3, 0x1, R6 ;  /* 0x0000000103097824 */ /* 0x000fc800078e0206 */
[----:B------:R-:W-:-:S05]  /*05a0*/  VIADD R3, R9, 0xffffffff ;  /* 0xffffffff09037836 */ /* 0x000fca0000000000 */
[----:B------:R-:W-:-:S13]  /*05b0*/  ISETP.GE.U32.AND P0, PT, R3, 0xfe, PT ;  /* 0x000000fe0300780c */ /* 0x000fda0003f06070 */
[----:B------:R-:W-:Y:S05]  /*05c0*/  @!P0 BRA `(.L_x_9) ;  /* 0x0000000000808947 */ /* 0x000fea0003800000 */
[----:B------:R-:W-:-:S13]  /*05d0*/  ISETP.GT.AND P0, PT, R9, 0xfe, PT ;  /* 0x000000fe0900780c */ /* 0x000fda0003f04270 */
[----:B------:R-:W-:Y:S05]  /*05e0*/  @P0 BRA `(.L_x_10) ;  /* 0x00000000006c0947 */ /* 0x000fea0003800000 */
[----:B------:R-:W-:-:S13]  /*05f0*/  ISETP.GE.AND P0, PT, R9, 0x1, PT ;  /* 0x000000010900780c */ /* 0x000fda0003f06270 */
[----:B------:R-:W-:Y:S05]  /*0600*/  @P0 BRA `(.L_x_11) ;  /* 0x0000000000740947 */ /* 0x000fea0003800000 */
[----:B------:R-:W-:Y:S02]  /*0610*/  ISETP.GE.AND P0, PT, R9, -0x18, PT ;  /* 0xffffffe80900780c */ /* 0x000fe40003f06270 */
[----:B------:R-:W-:-:S11]  /*0620*/  LOP3.LUT R0, R0, 0x80000000, RZ, 0xc0, !PT ;  /* 0x8000000000007812 */ /* 0x000fd600078ec0ff */
[----:B------:R-:W-:Y:S05]  /*0630*/  @!P0 BRA `(.L_x_11) ;  /* 0x0000000000688947 */ /* 0x000fea0003800000 */
[-CC-:B------:R-:W-:Y:S01]  /*0640*/  FFMA.RZ R3, R13, R11.reuse, R10.reuse ;  /* 0x0000000b0d037223 */ /* 0x180fe2000000c00a */
[----:B------:R-:W-:Y:S02]  /*0650*/  VIADD R8, R9, 0x20 ;  /* 0x0000002009087836 */ /* 0x000fe40000000000 */
[-CC-:B------:R-:W-:Y:S01]  /*0660*/  FFMA.RM R6, R13, R11.reuse, R10.reuse ;  /* 0x0000000b0d067223 */ /* 0x180fe2000000400a */
[----:B------:R-:W-:Y:S02]  /*0670*/  ISETP.NE.AND P2, PT, R9, RZ, PT ;  /* 0x000000ff0900720c */ /* 0x000fe40003f45270 */
[----:B------:R-:W-:Y:S01]  /*0680*/  LOP3.LUT R7, R3, 0x7fffff, RZ, 0xc0, !PT ;  /* 0x007fffff03077812 */ /* 0x000fe200078ec0ff */
[----:B------:R-:W-:Y:S01]  /*0690*/  FFMA.RP R3, R13, R11, R10 ;  /* 0x0000000b0d037223 */ /* 0x000fe2000000800a */
[----:B------:R-:W-:Y:S01]  /*06a0*/  ISETP.NE.AND P1, PT, R9, RZ, PT ;  /* 0x000000ff0900720c */ /* 0x000fe20003f25270 */
[----:B------:R-:W-:Y:S01]  /*06b0*/  IMAD.MOV R9, RZ, RZ, -R9 ;  /* 0x000000ffff097224 */ /* 0x000fe200078e0a09 */
[----:B------:R-:W-:-:S02]  /*06c0*/  LOP3.LUT R7, R7, 0x800000, RZ, 0xfc, !PT ;  /* 0x0080000007077812 */ /* 0x000fc400078efcff */
[----:B------:R-:W-:Y:S02]  /*06d0*/  FSETP.NEU.FTZ.AND P0, PT, R3, R6, PT ;  /* 0x000000060300720b */ /* 0x000fe40003f1d000 */
[----:B------:R-:W-:Y:S02]  /*06e0*/  SHF.L.U32 R8, R7, R8, RZ ;  /* 0x0000000807087219 */ /* 0x000fe400000006ff */
[----:B------:R-:W-:Y:S02]  /*06f0*/  SEL R6, R9, RZ, P2 ;  /* 0x000000ff09067207 */ /* 0x000fe40001000000 */
[----:B------:R-:W-:Y:S02]  /*0700*/  ISETP.NE.AND P1, PT, R8, RZ, P1 ;  /* 0x000000ff0800720c */ /* 0x000fe40000f25270 */
[----:B------:R-:W-:Y:S02]  /*0710*/  SHF.R.U32.HI R6, RZ, R6, R7 ;  /* 0x00000006ff067219 */ /* 0x000fe40000011607 */
[----:B------:R-:W-:-:S02]  /*0720*/  PLOP3.LUT P0, PT, P0, P1, PT, 0xf8, 0x8f ;  /* 0x00000000008f781c */ /* 0x000fc40000703f70 */
[----:B------:R-:W-:Y:S02]  /*0730*/  SHF.R.U32.HI R8, RZ, 0x1, R6 ;  /* 0x00000001ff087819 */ /* 0x000fe40000011606 */
[----:B------:R-:W-:-:S04]  /*0740*/  SEL R3, RZ, 0x1, !P0 ;  /* 0x00000001ff037807 */ /* 0x000fc80004000000 */
[----:B------:R-:W-:-:S04]  /*0750*/  LOP3.LUT R3, R3, 0x1, R8, 0xf8, !PT ;  /* 0x0000000103037812 */ /* 0x000fc800078ef808 */
[----:B------:R-:W-:-:S05]  /*0760*/  LOP3.LUT R3, R3, R6, RZ, 0xc0, !PT ;  /* 0x0000000603037212 */ /* 0x000fca00078ec0ff */
[----:B------:R-:W-:-:S05]  /*0770*/  IMAD.IADD R3, R8, 0x1, R3 ;  /* 0x0000000108037824 */ /* 0x000fca00078e0203 */
[----:B------:R-:W-:Y:S01]  /*0780*/  LOP3.LUT R0, R3, R0, RZ, 0xfc, !PT ;  /* 0x0000000003007212 */ /* 0x000fe200078efcff */
[----:B------:R-:W-:Y:S06]  /*0790*/  BRA `(.L_x_11) ;  /* 0x0000000000107947 */ /* 0x000fec0003800000 */
.L_x_10:
[----:B------:R-:W-:-:S04]  /*07a0*/  LOP3.LUT R0, R0, 0x80000000, RZ, 0xc0, !PT ;  /* 0x8000000000007812 */ /* 0x000fc800078ec0ff */
[----:B------:R-:W-:Y:S01]  /*07b0*/  LOP3.LUT R0, R0, 0x7f800000, RZ, 0xfc, !PT ;  /* 0x7f80000000007812 */ /* 0x000fe200078efcff */
[----:B------:R-:W-:Y:S06]  /*07c0*/  BRA `(.L_x_11) ;  /* 0x0000000000047947 */ /* 0x000fec0003800000 */
.L_x_9:
[----:B------:R-:W-:-:S07]  /*07d0*/  IMAD R0, R6, 0x800000, R0 ;  /* 0x0080000006007824 */ /* 0x000fce00078e0200 */
.L_x_11:
[----:B------:R-:W-:Y:S05]  /*07e0*/  BSYNC.RECONVERGENT B2 ;  /* 0x0000000000027941 */ /* 0x000fea0003800200 */
.L_x_8:
[----:B------:R-:W-:Y:S05]  /*07f0*/  BRA `(.L_x_12) ;  /* 0x0000000000207947 */ /* 0x000fea0003800000 */
.L_x_7:
[----:B------:R-:W-:-:S04]  /*0800*/  LOP3.LUT R0, R3, 0x80000000, R6, 0x48, !PT ;  /* 0x8000000003007812 */ /* 0x000fc800078e4806 */
[----:B------:R-:W-:Y:S01]  /*0810*/  LOP3.LUT R0, R0, 0x7f800000, RZ, 0xfc, !PT ;  /* 0x7f80000000007812 */ /* 0x000fe200078efcff */
[----:B------:R-:W-:Y:S06]  /*0820*/  BRA `(.L_x_12) ;  /* 0x0000000000147947 */ /* 0x000fec0003800000 */
.L_x_6:
[----:B------:R-:W-:Y:S01]  /*0830*/  LOP3.LUT R0, R3, 0x80000000, R6, 0x48, !PT ;  /* 0x8000000003007812 */ /* 0x000fe200078e4806 */
[----:B------:R-:W-:Y:S06]  /*0840*/  BRA `(.L_x_12) ;  /* 0x00000000000c7947 */ /* 0x000fec0003800000 */
.L_x_5:
[----:B------:R-:W0:Y:S01]  /*0850*/  MUFU.RSQ R0, -QNAN ;  /* 0xffc0000000007908 */ /* 0x000e220000001400 */
[----:B------:R-:W-:Y:S05]  /*0860*/  BRA `(.L_x_12) ;  /* 0x0000000000047947 */ /* 0x000fea0003800000 */
.L_x_4:
[----:B------:R-:W-:-:S07]  /*0870*/  FADD.FTZ R0, R0, R3 ;  /* 0x0000000300007221 */ /* 0x000fce0000010000 */
.L_x_12:
[----:B------:R-:W-:Y:S05]  /*0880*/  BSYNC.RECONVERGENT B1 ;  /* 0x0000000000017941 */ /* 0x000fea0003800200 */
.L_x_2:
[----:B------:R-:W-:-:S04]  /*0890*/  IMAD.MOV.U32 R3, RZ, RZ, 0x0 ;  /* 0x00000000ff037424 */ /* 0x000fc800078e00ff */
[----:B0-----:R-:W-:Y:S05]  /*08a0*/  RET.REL.NODEC R2 `(_Z9op_kernelPfi) ;  /* 0xfffffff402d47950 */ /* 0x001fea0003c3ffff */
.L_x_13:
[----:B------:R-:W-:-:S00]  /*08b0*/  BRA `(.L_x_13) ;  /* 0xfffffffc00fc7947 */ /* 0x000fc0000383ffff */
[----:B------:R-:W-:-:S00]  /*08c0*/  NOP ;  /* 0x0000000000007918 */ /* 0x000fc00000000000 */
        /* <DEDUP_REMOVED lines=11> */
.L_x_14:


//--------------------- .nv.shared.reserved.0     --------------------------
	.section	.nv.shared.reserved.0,"aw",@nobits
	.weak		__nv_reservedSMEM_offset_0_alias
	.size		__nv_reservedSMEM_offset_0_alias, 0, 64
	.other		__nv_reservedSMEM_offset_0_alias,@"STO_CUDA_RESERVED_SHARED STV_DEFAULT"
__nv_reservedSMEM_offset_0_alias:
	.zero		0
	.zero		64


//--------------------- .nv.constant0._Z9op_kernelPfi --------------------------
	.section	.nv.constant0._Z9op_kernelPfi,"a",@progbits
	.sectionflags	@""
	.align	4
.nv.constant0._Z9op_kernelPfi:
	.zero		908


//--------------------- SYMBOLS --------------------------

	.type		.nv.reservedSmem.offset0,@object
	.size		.nv.reservedSmem.offset0,0x4
